	.headerflags	@"EF_CUDA_TEXMODE_UNIFIED EF_CUDA_64BIT_ADDRESS EF_CUDA_ACCELERATORS EF_CUDA_SM90 EF_CUDA_VIRTUAL_SM(EF_CUDA_SM90)"
	.elftype	@"ET_EXEC"


//--------------------- .nv.info                  --------------------------
	.section	.nv.info,"",@"SHT_CUDA_INFO"
	.align	4


	//----- nvinfo : EIATTR_REGCOUNT
	.align		4
        /*0000*/ 	.byte	0x04, 0x2f
        /*0002*/ 	.short	(.L_3 - .L_2)
	.align		4
.L_2:
        /*0004*/ 	.word	index@(triton_poi_fused__native_batch_norm_legit_no_training_convolution_leaky_relu_19)
        /*0008*/ 	.word	0x00000016


	//----- nvinfo : EIATTR_MIN_STACK_SIZE
	.align		4
.L_3:
        /*000c*/ 	.byte	0x04, 0x12
        /*000e*/ 	.short	(.L_5 - .L_4)
	.align		4
.L_4:
        /*0010*/ 	.word	index@(triton_poi_fused__native_batch_norm_legit_no_training_convolution_leaky_relu_19)
        /*0014*/ 	.word	0x00000000


	//----- nvinfo : EIATTR_FRAME_SIZE
	.align		4
.L_5:
        /*0018*/ 	.byte	0x04, 0x11
        /*001a*/ 	.short	(.L_7 - .L_6)
	.align		4
.L_6:
        /*001c*/ 	.word	index@(triton_poi_fused__native_batch_norm_legit_no_training_convolution_leaky_relu_19)
        /*0020*/ 	.word	0x00000000


	//----- nvinfo : EIATTR_MIN_STACK_SIZE
	.align		4
.L_7:
        /*0024*/ 	.byte	0x04, 0x12
        /*0026*/ 	.short	(.L_9 - .L_8)
	.align		4
.L_8:
        /*0028*/ 	.word	index@(triton_poi_fused__native_batch_norm_legit_no_training_convolution_leaky_relu_19)
        /*002c*/ 	.word	0x00000000
.L_9:


//--------------------- .nv.info.triton_poi_fused__native_batch_norm_legit_no_training_convolution_leaky_relu_19 --------------------------
	.section	.nv.info.triton_poi_fused__native_batch_norm_legit_no_training_convolution_leaky_relu_19,"",@"SHT_CUDA_INFO"
	.sectionflags	@""
	.align	4


	//----- nvinfo : EIATTR_CUDA_API_VERSION
	.align		4
        /*0000*/ 	.byte	0x04, 0x37
        /*0002*/ 	.short	(.L_11 - .L_10)
.L_10:
        /*0004*/ 	.word	0x0000007c


	//----- nvinfo : EIATTR_KPARAM_INFO
	.align		4
.L_11:
        /*0008*/ 	.byte	0x04, 0x17
        /*000a*/ 	.short	(.L_13 - .L_12)
.L_12:
        /*000c*/ 	.word	0x00000000
        /*0010*/ 	.short	0x0007
        /*0012*/ 	.short	0x0038
        /*0014*/ 	.byte	0x00, 0xf0, 0x11, 0x00


	//----- nvinfo : EIATTR_KPARAM_INFO
	.align		4
.L_13:
        /*0018*/ 	.byte	0x04, 0x17
        /*001a*/ 	.short	(.L_15 - .L_14)
.L_14:
        /*001c*/ 	.word	0x00000000
        /*0020*/ 	.short	0x0006
        /*0022*/ 	.short	0x0030
        /*0024*/ 	.byte	0x00, 0xf4, 0x21, 0x00


	//----- nvinfo : EIATTR_KPARAM_INFO
	.align		4
.L_15:
        /*0028*/ 	.byte	0x04, 0x17
        /*002a*/ 	.short	(.L_17 - .L_16)
.L_16:
        /*002c*/ 	.word	0x00000000
        /*0030*/ 	.short	0x0005
        /*0032*/ 	.short	0x0028
        /*0034*/ 	.byte	0x00, 0xf4, 0x21, 0x00


	//----- nvinfo : EIATTR_KPARAM_INFO
	.align		4
.L_17:
        /*0038*/ 	.byte	0x04, 0x17
        /*003a*/ 	.short	(.L_19 - .L_18)
.L_18:
        /*003c*/ 	.word	0x00000000
        /*0040*/ 	.short	0x0004
        /*0042*/ 	.short	0x0020
        /*0044*/ 	.byte	0x00, 0xf4, 0x21, 0x00


	//----- nvinfo : EIATTR_KPARAM_INFO
	.align		4
.L_19:
        /*0048*/ 	.byte	0x04, 0x17
        /*004a*/ 	.short	(.L_21 - .L_20)
.L_20:
        /*004c*/ 	.word	0x00000000
        /*0050*/ 	.short	0x0003
        /*0052*/ 	.short	0x0018
        /*0054*/ 	.byte	0x00, 0xf4, 0x21, 0x00


	//----- nvinfo : EIATTR_KPARAM_INFO
	.align		4
.L_21:
        /*0058*/ 	.byte	0x04, 0x17
        /*005a*/ 	.short	(.L_23 - .L_22)
.L_22:
        /*005c*/ 	.word	0x00000000
        /*0060*/ 	.short	0x0002
        /*0062*/ 	.short	0x0010
        /*0064*/ 	.byte	0x00, 0xf4, 0x21, 0x00


	//----- nvinfo : EIATTR_KPARAM_INFO
	.align		4
.L_23:
        /*0068*/ 	.byte	0x04, 0x17
        /*006a*/ 	.short	(.L_25 - .L_24)
.L_24:
        /*006c*/ 	.word	0x00000000
        /*0070*/ 	.short	0x0001
        /*0072*/ 	.short	0x0008
        /*0074*/ 	.byte	0x00, 0xf4, 0x21, 0x00


	//----- nvinfo : EIATTR_KPARAM_INFO
	.align		4
.L_25:
        /*0078*/ 	.byte	0x04, 0x17
        /*007a*/ 	.short	(.L_27 - .L_26)
.L_26:
        /*007c*/ 	.word	0x00000000
        /*0080*/ 	.short	0x0000
        /*0082*/ 	.short	0x0000
        /*0084*/ 	.byte	0x00, 0xf4, 0x21, 0x00


	//----- nvinfo : EIATTR_SPARSE_MMA_MASK
	.align		4
.L_27:
        /*0088*/ 	.byte	0x03, 0x50
        /*008a*/ 	.short	0x0000


	//----- nvinfo : EIATTR_MAXREG_COUNT
	.align		4
        /*008c*/ 	.byte	0x03, 0x1b
        /*008e*/ 	.short	0x00ff


	//----- nvinfo : EIATTR_EXIT_INSTR_OFFSETS
	.align		4
        /*0090*/ 	.byte	0x04, 0x1c
        /*0092*/ 	.short	(.L_29 - .L_28)


	//   ....[0]....
.L_28:
        /*0094*/ 	.word	0x00000430


	//----- nvinfo : EIATTR_REQNTID
	.align		4
.L_29:
        /*0098*/ 	.byte	0x04, 0x10
        /*009a*/ 	.short	(.L_31 - .L_30)
.L_30:
        /*009c*/ 	.word	0x00000100
        /*00a0*/ 	.word	0x00000001
        /*00a4*/ 	.word	0x00000001


	//----- nvinfo : EIATTR_CBANK_PARAM_SIZE
	.align		4
.L_31:
        /*00a8*/ 	.byte	0x03, 0x19
        /*00aa*/ 	.short	0x003c


	//----- nvinfo : EIATTR_PARAM_CBANK
	.align		4
        /*00ac*/ 	.byte	0x04, 0x0a
        /*00ae*/ 	.short	(.L_33 - .L_32)
	.align		4
.L_32:
        /*00b0*/ 	.word	index@(.nv.constant0.triton_poi_fused__native_batch_norm_legit_no_training_convolution_leaky_relu_19)
        /*00b4*/ 	.short	0x0210
        /*00b6*/ 	.short	0x003c


	//----- nvinfo : EIATTR_SW_WAR
	.align		4
.L_33:
        /*00b8*/ 	.byte	0x04, 0x36
        /*00ba*/ 	.short	(.L_35 - .L_34)
.L_34:
        /*00bc*/ 	.word	0x00000008
.L_35:


//--------------------- .nv.callgraph             --------------------------
	.section	.nv.callgraph,"",@"SHT_CUDA_CALLGRAPH"
	.align	4
	.sectionentsize	8
	.align		4
        /*0000*/ 	.word	0x00000000
	.align		4
        /*0004*/ 	.word	0xffffffff
	.align		4
        /*0008*/ 	.word	0x00000000
	.align		4
        /*000c*/ 	.word	0xfffffffe
	.align		4
        /*0010*/ 	.word	0x00000000
	.align		4
        /*0014*/ 	.word	0xfffffffd
	.align		4
        /*0018*/ 	.word	0x00000000
	.align		4
        /*001c*/ 	.word	0xfffffffc


//--------------------- .nv.constant4             --------------------------
	.section	.nv.constant4,"a",@progbits
	.align	8
	.align		8
.nv.constant4:
        /*0000*/ 	.dword	_$_str
	.align		8
        /*0008*/ 	.dword	_$_str_$_2


//--------------------- .text.triton_poi_fused__native_batch_norm_legit_no_training_convolution_leaky_relu_19 --------------------------
	.section	.text.triton_poi_fused__native_batch_norm_legit_no_training_convolution_leaky_relu_19,"ax",@progbits
	.align	128
        .global         triton_poi_fused__native_batch_norm_legit_no_training_convolution_leaky_relu_19
        .type           triton_poi_fused__native_batch_norm_legit_no_training_convolution_leaky_relu_19,@function
        .size           triton_poi_fused__native_batch_norm_legit_no_training_convolution_leaky_relu_19,(.L_x_1 - triton_poi_fused__native_batch_norm_legit_no_training_convolution_leaky_relu_19)
        .other          triton_poi_fused__native_batch_norm_legit_no_training_convolution_leaky_relu_19,@"STO_CUDA_ENTRY STV_DEFAULT"
triton_poi_fused__native_batch_norm_legit_no_training_convolution_leaky_relu_19:
.text.triton_poi_fused__native_batch_norm_legit_no_training_convolution_leaky_relu_19:
[----:B------:R-:W-:Y:S01]  /*0000*/  LDC R1, c[0x0][0x28] ;  /* 0x00000a00ff017b82 */ /* 0x000fe20000000800 */
[----:B------:R-:W1:Y:S07]  /*0010*/  S2R R0, SR_TID.X ;  /* 0x0000000000007919 */ /* 0x000e6e0000002100 */
[----:B------:R-:W2:Y:S01]  /*0020*/  LDC.64 R4, c[0x0][0x230] ;  /* 0x00008c00ff047b82 */ /* 0x000ea20000000a00 */
[----:B------:R-:W-:Y:S01]  /*0030*/  ULDC.64 UR4, c[0x0][0x208] ;  /* 0x0000820000047ab9 */ /* 0x000fe20000000a00 */
[----:B------:R-:W3:Y:S06]  /*0040*/  S2R R7, SR_CTAID.X ;  /* 0x0000000000077919 */ /* 0x000eec0000002500 */
[----:B------:R-:W4:Y:S08]  /*0050*/  LDC.64 R12, c[0x0][0x220] ;  /* 0x00008800ff0c7b82 */ /* 0x000f300000000a00 */
[----:B------:R-:W5:Y:S08]  /*0060*/  LDC.64 R14, c[0x0][0x228] ;  /* 0x00008a00ff0e7b82 */ /* 0x000f700000000a00 */
[----:B------:R-:W5:Y:S01]  /*0070*/  LDC.64 R10, c[0x0][0x240] ;  /* 0x00009000ff0a7b82 */ /* 0x000f620000000a00 */
[----:B-1----:R-:W-:-:S07]  /*0080*/  SHF.L.U32 R0, R0, 0x1, RZ ;  /* 0x0000000100007819 */ /* 0x002fce00000006ff */
[----:B------:R-:W1:Y:S01]  /*0090*/  LDC.64 R16, c[0x0][0x238] ;  /* 0x00008e00ff107b82 */ /* 0x000e620000000a00 */
[----:B---3--:R-:W-:Y:S02]  /*00a0*/  SHF.R.S32.HI R3, RZ, 0x16, R7 ;  /* 0x00000016ff037819 */ /* 0x008fe40000011407 */
[----:B------:R-:W-:Y:S02]  /*00b0*/  LOP3.LUT R0, R0, 0x1fe, RZ, 0xc0, !PT ;  /* 0x000001fe00007812 */ /* 0x000fe400078ec0ff */
[----:B------:R-:W-:Y:S02]  /*00c0*/  SGXT R3, R3, 0x1 ;  /* 0x000000010303781a */ /* 0x000fe40000000200 */
[----:B------:R-:W-:-:S04]  /*00d0*/  LEA R0, R7, R0, 0x9 ;  /* 0x0000000007007211 */ /* 0x000fc800078e48ff */
[----:B------:R-:W-:-:S04]  /*00e0*/  LEA.HI R3, R3, R0, RZ, 0x7 ;  /* 0x0000000003037211 */ /* 0x000fc800078f38ff */
[----:B------:R-:W-:-:S04]  /*00f0*/  LOP3.LUT R3, R3, 0xffffff80, RZ, 0xc0, !PT ;  /* 0xffffff8003037812 */ /* 0x000fc800078ec0ff */
[----:B------:R-:W-:Y:S02]  /*0100*/  IADD3 R8, R0, -R3, RZ ;  /* 0x8000000300087210 */ /* 0x000fe40007ffe0ff */
[----:B------:R-:W3:Y:S03]  /*0110*/  LDC.64 R2, c[0x0][0x210] ;  /* 0x00008400ff027b82 */ /* 0x000ee60000000a00 */
[----:B--2---:R-:W-:-:S06]  /*0120*/  IMAD.WIDE R4, R8, 0x4, R4 ;  /* 0x0000000408047825 */ /* 0x004fcc00078e0204 */
[----:B------:R-:W2:Y:S01]  /*0130*/  LDG.E.EL.64 R4, desc[UR4][R4.64] ;  /* 0x0000000404047981 */ /* 0x000ea2000c2e1b00 */
[----:B----4-:R-:W-:-:S04]  /*0140*/  IMAD.WIDE R12, R8, 0x4, R12 ;  /* 0x00000004080c7825 */ /* 0x010fc800078e020c */
[C---:B-----5:R-:W-:Y:S02]  /*0150*/  IMAD.WIDE R14, R8.reuse, 0x4, R14 ;  /* 0x00000004080e7825 */ /* 0x060fe400078e020e */
[----:B------:R-:W4:Y:S02]  /*0160*/  LDG.E.EL.64 R12, desc[UR4][R12.64] ;  /* 0x000000040c0c7981 */ /* 0x000f24000c2e1b00 */
[----:B0-----:R-:W-:Y:S02]  /*0170*/  IMAD.WIDE R10, R8, 0x4, R10 ;  /* 0x00000004080a7825 */ /* 0x001fe400078e020a */
[----:B------:R-:W5:Y:S02]  /*0180*/  LDG.E.EL.64 R14, desc[UR4][R14.64] ;  /* 0x000000040e0e7981 */ /* 0x000f64000c2e1b00 */
[----:B---3--:R-:W-:Y:S02]  /*0190*/  IMAD.WIDE R2, R0, 0x4, R2 ;  /* 0x0000000400027825 */ /* 0x008fe400078e0202 */
[----:B------:R-:W3:Y:S04]  /*01a0*/  LDG.E.EL.64 R10, desc[UR4][R10.64] ;  /* 0x000000040a0a7981 */ /* 0x000ee8000c2e1b00 */
[----:B------:R-:W4:Y:S01]  /*01b0*/  LDG.E.64 R6, desc[UR4][R2.64] ;  /* 0x0000000402067981 */ /* 0x000f22000c1e1b00 */
[----:B-1----:R-:W-:-:S05]  /*01c0*/  IMAD.WIDE R16, R8, 0x4, R16 ;  /* 0x0000000408107825 */ /* 0x002fca00078e0210 */
[----:B------:R-:W3:Y:S01]  /*01d0*/  LDG.E.EL.64 R8, desc[UR4][R16.64] ;  /* 0x0000000410087981 */ /* 0x000ee2000c2e1b00 */
[----:B--2---:R-:W-:Y:S01]  /*01e0*/  FADD R4, R4, 0.0010000000474974513054 ;  /* 0x3a83126f04047421 */ /* 0x004fe20000000000 */
[----:B------:R-:W-:-:S03]  /*01f0*/  FADD R5, R5, 0.0010000000474974513054 ;  /* 0x3a83126f05057421 */ /* 0x000fc60000000000 */
[----:B------:R-:W0:Y:S08]  /*0200*/  MUFU.SQRT R18, R4 ;  /* 0x0000000400127308 */ /* 0x000e300000002000 */
[----:B------:R-:W1:Y:S01]  /*0210*/  MUFU.SQRT R19, R5 ;  /* 0x0000000500137308 */ /* 0x000e620000002000 */
[C---:B0-----:R-:W-:Y:S02]  /*0220*/  FSETP.GT.AND P0, PT, R18.reuse, 8.50705917302346158658e+37, PT ;  /* 0x7e8000001200780b */ /* 0x041fe40003f04000 */
[----:B------:R-:W-:-:S02]  /*0230*/  FSETP.GEU.AND P2, PT, R18, 1.175494350822287508e-38, PT ;  /* 0x008000001200780b */ /* 0x000fc40003f4e000 */
[C---:B-1----:R-:W-:Y:S02]  /*0240*/  FSETP.GT.AND P1, PT, R19.reuse, 8.50705917302346158658e+37, PT ;  /* 0x7e8000001300780b */ /* 0x042fe40003f24000 */
[----:B------:R-:W-:-:S07]  /*0250*/  FSETP.GEU.AND P3, PT, R19, 1.175494350822287508e-38, PT ;  /* 0x008000001300780b */ /* 0x000fce0003f6e000 */
[----:B------:R-:W-:Y:S01]  /*0260*/  @P0 FMUL R18, R18, 0.25 ;  /* 0x3e80000012120820 */ /* 0x000fe20000400000 */
[----:B------:R-:W-:-:S03]  /*0270*/  HFMA2.MMA R4, -RZ, RZ, 1.625, 0 ;  /* 0x3e800000ff047435 */ /* 0x000fc600000001ff */
[----:B------:R-:W-:Y:S01]  /*0280*/  @!P2 FMUL R18, R18, 16777216 ;  /* 0x4b8000001212a820 */ /* 0x000fe20000400000 */
[----:B------:R-:W-:-:S04]  /*0290*/  @P1 FMUL R19, R19, 0.25 ;  /* 0x3e80000013131820 */ /* 0x000fc80000400000 */
[----:B------:R-:W-:Y:S01]  /*02a0*/  @!P3 FMUL R19, R19, 16777216 ;  /* 0x4b8000001313b820 */ /* 0x000fe20000400000 */
[----:B------:R-:W0:Y:S01]  /*02b0*/  MUFU.RCP R18, R18 ;  /* 0x0000001200127308 */ /* 0x000e220000001000 */
[----:B------:R-:W-:-:S07]  /*02c0*/  FSEL R5, R4, 1, P0 ;  /* 0x3f80000004057808 */ /* 0x000fce0000000000 */
[----:B------:R-:W1:Y:S01]  /*02d0*/  MUFU.RCP R19, R19 ;  /* 0x0000001300137308 */ /* 0x000e620000001000 */
[----:B------:R-:W-:Y:S01]  /*02e0*/  FSEL R4, R4, 1, P1 ;  /* 0x3f80000004047808 */ /* 0x000fe20000800000 */
[----:B------:R-:W-:Y:S01]  /*02f0*/  @!P2 FMUL R5, R5, 16777216 ;  /* 0x4b8000000505a820 */ /* 0x000fe20000400000 */
[----:B----4-:R-:W-:Y:S01]  /*0300*/  FADD R6, R6, R12 ;  /* 0x0000000c06067221 */ /* 0x010fe20000000000 */
[----:B------:R-:W-:Y:S02]  /*0310*/  FADD R7, R7, R13 ;  /* 0x0000000d07077221 */ /* 0x000fe40000000000 */
[----:B------:R-:W-:Y:S01]  /*0320*/  @!P3 FMUL R4, R4, 16777216 ;  /* 0x4b8000000404b820 */ /* 0x000fe20000400000 */
[----:B0-----:R-:W-:Y:S01]  /*0330*/  FMUL R13, R18, R5 ;  /* 0x00000005120d7220 */ /* 0x001fe20000400000 */
[----:B-----5:R-:W-:Y:S01]  /*0340*/  FADD R14, -R14, R6 ;  /* 0x000000060e0e7221 */ /* 0x020fe20000000100 */
[----:B------:R-:W-:Y:S01]  /*0350*/  FADD R15, -R15, R7 ;  /* 0x000000070f0f7221 */ /* 0x000fe20000000100 */
[----:B-1----:R-:W-:-:S02]  /*0360*/  FMUL R12, R19, R4 ;  /* 0x00000004130c7220 */ /* 0x002fc40000400000 */
[----:B------:R-:W0:Y:S01]  /*0370*/  LDC.64 R4, c[0x0][0x218] ;  /* 0x00008600ff047b82 */ /* 0x000e220000000a00 */
[----:B------:R-:W-:Y:S01]  /*0380*/  FMUL R13, R14, R13 ;  /* 0x0000000d0e0d7220 */ /* 0x000fe20000400000 */
[----:B------:R-:W-:-:S03]  /*0390*/  FMUL R12, R15, R12 ;  /* 0x0000000c0f0c7220 */ /* 0x000fc60000400000 */
[----:B---3--:R-:W-:Y:S01]  /*03a0*/  FFMA R8, R8, R13, R10 ;  /* 0x0000000d08087223 */ /* 0x008fe2000000000a */
[----:B------:R-:W-:-:S04]  /*03b0*/  FFMA R9, R9, R12, R11 ;  /* 0x0000000c09097223 */ /* 0x000fc8000000000b */
[C---:B------:R-:W-:Y:S02]  /*03c0*/  FSETP.GT.AND P0, PT, R8.reuse, RZ, PT ;  /* 0x000000ff0800720b */ /* 0x040fe40003f04000 */
[----:B------:R-:W-:Y:S01]  /*03d0*/  FSETP.GT.AND P1, PT, R9, RZ, PT ;  /* 0x000000ff0900720b */ /* 0x000fe20003f24000 */
[----:B------:R-:W-:Y:S10]  /*03e0*/  STG.E.64 desc[UR4][R2.64], R6 ;  /* 0x0000000602007986 */ /* 0x000ff4000c101b04 */
[----:B------:R-:W-:Y:S01]  /*03f0*/  @!P0 FMUL R8, R8, 0.10000000149011611938 ;  /* 0x3dcccccd08088820 */ /* 0x000fe20000400000 */
[----:B0-----:R-:W-:-:S04]  /*0400*/  IMAD.WIDE R4, R0, 0x4, R4 ;  /* 0x0000000400047825 */ /* 0x001fc800078e0204 */
[----:B------:R-:W-:-:S05]  /*0410*/  @!P1 FMUL R9, R9, 0.10000000149011611938 ;  /* 0x3dcccccd09099820 */ /* 0x000fca0000400000 */
[----:B------:R-:W-:Y:S01]  /*0420*/  STG.E.64 desc[UR4][R4.64], R8 ;  /* 0x0000000804007986 */ /* 0x000fe2000c101b04 */
[----:B------:R-:W-:Y:S05]  /*0430*/  EXIT ;  /* 0x000000000000794d */ /* 0x000fea0003800000 */
.L_x_0:
[----:B------:R-:W-:-:S00]  /*0440*/  BRA `(.L_x_0) ;  /* 0xfffffffc00fc7947 */ /* 0x000fc0000383ffff */
[----:B------:R-:W-:-:S00]  /*0450*/  NOP ;  /* 0x0000000000007918 */ /* 0x000fc00000000000 */
        /* <DEDUP_REMOVED lines=10> */
.L_x_1:


//--------------------- .nv.global.init           --------------------------
	.section	.nv.global.init,"aw",@progbits
.nv.global.init:
	.type		_$_str,@object
	.size		_$_str,(_$_str_$_2 - _$_str)
_$_str:
        /*0000*/ 	.byte	0x5f, 0x5f, 0x43, 0x55, 0x44, 0x41, 0x5f, 0x46, 0x54, 0x5a, 0x00
	.type		_$_str_$_2,@object
	.size		_$_str_$_2,(.L_1 - _$_str_$_2)
_$_str_$_2:
        /*000b*/ 	.byte	0x5f, 0x5f, 0x43, 0x55, 0x44, 0x41, 0x5f, 0x50, 0x52, 0x45, 0x43, 0x5f, 0x53, 0x51, 0x52, 0x54
        /*001b*/ 	.byte	0x00
.L_1:


//--------------------- .nv.constant0.triton_poi_fused__native_batch_norm_legit_no_training_convolution_leaky_relu_19 --------------------------
	.section	.nv.constant0.triton_poi_fused__native_batch_norm_legit_no_training_convolution_leaky_relu_19,"a",@progbits
	.sectionflags	@""
	.align	4
.nv.constant0.triton_poi_fused__native_batch_norm_legit_no_training_convolution_leaky_relu_19:
	.zero		588
